//
// Generated by NVIDIA NVVM Compiler
//
// Compiler Build ID: CL-36424714
// Cuda compilation tools, release 13.0, V13.0.88
// Based on NVVM 20.0.0
//

.version 9.0
.target sm_100
.address_size 64

	// .globl	_Z9stencilV2PiS_ii
// _ZZ9stencilV2PiS_iiE5ds_in has been demoted

.visible .entry _Z9stencilV2PiS_ii(
	.param .u64 .ptr .align 1 _Z9stencilV2PiS_ii_param_0,
	.param .u64 .ptr .align 1 _Z9stencilV2PiS_ii_param_1,
	.param .u32 _Z9stencilV2PiS_ii_param_2,
	.param .u32 _Z9stencilV2PiS_ii_param_3
)
{
	.reg .pred 	%p<16>;
	.reg .b16 	%rs<3>;
	.reg .b32 	%r<140>;
	.reg .b64 	%rd<13>;
	// demoted variable
	.shared .align 4 .b8 _ZZ9stencilV2PiS_iiE5ds_in[40];
	ld.param.u64 	%rd4, [_Z9stencilV2PiS_ii_param_0];
	ld.param.u64 	%rd3, [_Z9stencilV2PiS_ii_param_1];
	ld.param.u32 	%r38, [_Z9stencilV2PiS_ii_param_2];
	ld.param.u32 	%r39, [_Z9stencilV2PiS_ii_param_3];
	cvta.to.global.u64 	%rd1, %rd4;
	mov.u32 	%r1, %ntid.x;
	mov.u32 	%r2, %ctaid.x;
	mov.u32 	%r3, %tid.x;
	mad.lo.s32 	%r4, %r1, %r2, %r3;
	add.s32 	%r5, %r39, %r3;
	setp.ge.s32 	%p1, %r4, %r38;
	@%p1 bra 	$L__BB0_16;
	mul.wide.s32 	%rd5, %r4, 4;
	add.s64 	%rd2, %rd1, %rd5;
	ld.global.u32 	%r40, [%rd2];
	shl.b32 	%r41, %r5, 2;
	mov.u32 	%r42, _ZZ9stencilV2PiS_iiE5ds_in;
	add.s32 	%r6, %r42, %r41;
	st.shared.u32 	[%r6], %r40;
	setp.ge.u32 	%p2, %r3, %r39;
	setp.eq.s32 	%p3, %r2, 0;
	or.pred  	%p4, %p3, %p2;
	@%p4 bra 	$L__BB0_3;
	sub.s32 	%r43, %r4, %r39;
	mul.wide.s32 	%rd6, %r43, 4;
	add.s64 	%rd7, %rd1, %rd6;
	ld.global.u32 	%r44, [%rd7];
	shl.b32 	%r45, %r3, 2;
	add.s32 	%r47, %r42, %r45;
	st.shared.u32 	[%r47], %r44;
$L__BB0_3:
	sub.s32 	%r48, %r1, %r39;
	setp.lt.u32 	%p5, %r3, %r48;
	@%p5 bra 	$L__BB0_5;
	mul.wide.s32 	%rd8, %r39, 4;
	add.s64 	%rd9, %rd2, %rd8;
	ld.global.u32 	%r49, [%rd9];
	shl.b32 	%r50, %r39, 2;
	add.s32 	%r51, %r6, %r50;
	st.shared.u32 	[%r51], %r49;
$L__BB0_5:
	bar.sync 	0;
	setp.lt.s32 	%p6, %r4, %r39;
	sub.s32 	%r53, %r38, %r39;
	setp.ge.s32 	%p7, %r4, %r53;
	setp.lt.s32 	%p8, %r39, 0;
	or.pred  	%p9, %p6, %p8;
	or.pred  	%p10, %p9, %p7;
	mov.b32 	%r131, 0;
	@%p10 bra 	$L__BB0_15;
	neg.s32 	%r130, %r39;
	shl.b32 	%r55, %r39, 1;
	or.b32  	%r8, %r55, 1;
	setp.lt.u32 	%p11, %r39, 8;
	mov.b32 	%r131, 0;
	@%p11 bra 	$L__BB0_9;
	and.b32  	%r57, %r8, -16;
	neg.s32 	%r127, %r57;
	shl.b32 	%r58, %r3, 2;
	add.s32 	%r60, %r58, %r42;
	add.s32 	%r126, %r60, 32;
	mov.b32 	%r131, 0;
$L__BB0_8:
	.pragma "nounroll";
	ld.shared.u32 	%r61, [%r126+-32];
	add.s32 	%r62, %r61, %r131;
	ld.shared.u32 	%r63, [%r126+-28];
	add.s32 	%r64, %r63, %r62;
	ld.shared.u32 	%r65, [%r126+-24];
	add.s32 	%r66, %r65, %r64;
	ld.shared.u32 	%r67, [%r126+-20];
	add.s32 	%r68, %r67, %r66;
	ld.shared.u32 	%r69, [%r126+-16];
	add.s32 	%r70, %r69, %r68;
	ld.shared.u32 	%r71, [%r126+-12];
	add.s32 	%r72, %r71, %r70;
	ld.shared.u32 	%r73, [%r126+-8];
	add.s32 	%r74, %r73, %r72;
	ld.shared.u32 	%r75, [%r126+-4];
	add.s32 	%r76, %r75, %r74;
	ld.shared.u32 	%r77, [%r126];
	add.s32 	%r78, %r77, %r76;
	ld.shared.u32 	%r79, [%r126+4];
	add.s32 	%r80, %r79, %r78;
	ld.shared.u32 	%r81, [%r126+8];
	add.s32 	%r82, %r81, %r80;
	ld.shared.u32 	%r83, [%r126+12];
	add.s32 	%r84, %r83, %r82;
	ld.shared.u32 	%r85, [%r126+16];
	add.s32 	%r86, %r85, %r84;
	ld.shared.u32 	%r87, [%r126+20];
	add.s32 	%r88, %r87, %r86;
	ld.shared.u32 	%r89, [%r126+24];
	add.s32 	%r90, %r89, %r88;
	ld.shared.u32 	%r91, [%r126+28];
	add.s32 	%r131, %r91, %r90;
	add.s32 	%r130, %r130, 16;
	add.s32 	%r127, %r127, 16;
	add.s32 	%r126, %r126, 64;
	setp.ne.s32 	%p12, %r127, 0;
	@%p12 bra 	$L__BB0_8;
$L__BB0_9:
	and.b32  	%r92, %r8, 8;
	setp.eq.s32 	%p13, %r92, 0;
	@%p13 bra 	$L__BB0_11;
	shl.b32 	%r93, %r130, 2;
	add.s32 	%r94, %r6, %r93;
	ld.shared.u32 	%r95, [%r94];
	add.s32 	%r96, %r95, %r131;
	ld.shared.u32 	%r97, [%r94+4];
	add.s32 	%r98, %r97, %r96;
	ld.shared.u32 	%r99, [%r94+8];
	add.s32 	%r100, %r99, %r98;
	ld.shared.u32 	%r101, [%r94+12];
	add.s32 	%r102, %r101, %r100;
	ld.shared.u32 	%r103, [%r94+16];
	add.s32 	%r104, %r103, %r102;
	ld.shared.u32 	%r105, [%r94+20];
	add.s32 	%r106, %r105, %r104;
	ld.shared.u32 	%r107, [%r94+24];
	add.s32 	%r108, %r107, %r106;
	ld.shared.u32 	%r109, [%r94+28];
	add.s32 	%r131, %r109, %r108;
	add.s32 	%r130, %r130, 8;
$L__BB0_11:
	and.b32  	%r110, %r8, 4;
	setp.eq.s32 	%p14, %r110, 0;
	@%p14 bra 	$L__BB0_13;
	shl.b32 	%r111, %r130, 2;
	add.s32 	%r112, %r6, %r111;
	ld.shared.u32 	%r113, [%r112];
	add.s32 	%r114, %r113, %r131;
	ld.shared.u32 	%r115, [%r112+4];
	add.s32 	%r116, %r115, %r114;
	ld.shared.u32 	%r117, [%r112+8];
	add.s32 	%r118, %r117, %r116;
	ld.shared.u32 	%r119, [%r112+12];
	add.s32 	%r131, %r119, %r118;
	add.s32 	%r130, %r130, 4;
$L__BB0_13:
	shl.b32 	%r120, %r130, 2;
	add.s32 	%r122, %r120, %r41;
	add.s32 	%r137, %r42, %r122;
	cvt.u16.u32 	%rs1, %r39;
	and.b16  	%rs2, %rs1, 1;
	mul.wide.u16 	%r124, %rs2, 2;
	neg.s32 	%r136, %r124;
$L__BB0_14:
	.pragma "nounroll";
	ld.shared.u32 	%r125, [%r137];
	add.s32 	%r131, %r125, %r131;
	add.s32 	%r137, %r137, 4;
	add.s32 	%r136, %r136, 1;
	setp.ne.s32 	%p15, %r136, 1;
	@%p15 bra 	$L__BB0_14;
$L__BB0_15:
	cvta.to.global.u64 	%rd10, %rd3;
	add.s64 	%rd12, %rd10, %rd5;
	st.global.u32 	[%rd12], %r131;
$L__BB0_16:
	ret;

}


// ===== COMPILED SASS (sm_100) =====

	.target	sm_100

	.elftype	@"ET_EXEC"


//--------------------- .note.nv.tkinfo           --------------------------
	.section	.note.nv.tkinfo,"",@"SHT_NOTE"
	.sectionflags	@"SHF_NOTE_NV_TKINFO"
	.tkinfo
        /*0018*/ 	.word	0x00000002
        /*0030*/ 	.string	""
        /*0030*/ 	.string	"ptxas"
        /*0030*/ 	.string	"Cuda compilation tools, release 13.0, V13.0.88"
        /*0030*/ 	.string	"Build cuda_13.0.r13.0/compiler.36424714_0"
        /*0030*/ 	.string	"-arch sm_100 -m 64 "



//--------------------- .note.nv.cuinfo           --------------------------
	.section	.note.nv.cuinfo,"",@"SHT_NOTE"
	.sectionflags	@"SHF_NOTE_NV_CUINFO"
        /*0018*/ 	.short	0x0002
        /*001a*/ 	.short	0x0064
        /*001c*/ 	.short	0x0082
	.zero		2


//--------------------- .nv.info                  --------------------------
	.section	.nv.info,"",@"SHT_CUDA_INFO"
	.align	4


	//----- nvinfo : EIATTR_REGCOUNT
	.align		4
        /*0000*/ 	.byte	0x04, 0x2f
        /*0002*/ 	.short	(.L_1 - .L_0)
	.align		4
.L_0:
        /*0004*/ 	.word	index@(_Z9stencilV2PiS_ii)
        /*0008*/ 	.word	0x0000001a


	//----- nvinfo : EIATTR_FRAME_SIZE
	.align		4
.L_1:
        /*000c*/ 	.byte	0x04, 0x11
        /*000e*/ 	.short	(.L_3 - .L_2)
	.align		4
.L_2:
        /*0010*/ 	.word	index@(_Z9stencilV2PiS_ii)
        /*0014*/ 	.word	0x00000000


	//----- nvinfo : EIATTR_MIN_STACK_SIZE
	.align		4
.L_3:
        /*0018*/ 	.byte	0x04, 0x12
        /*001a*/ 	.short	(.L_5 - .L_4)
	.align		4
.L_4:
        /*001c*/ 	.word	index@(_Z9stencilV2PiS_ii)
        /*0020*/ 	.word	0x00000000
.L_5:


//--------------------- .nv.compat                --------------------------
	.section	.nv.compat,"",@"SHT_CUDA_COMPAT_INFO"
	.align	4
        /*0000*/ 	.byte	0x02, 0x09, 0x00, 0x00, 0x02, 0x02, 0x01, 0x00, 0x02, 0x05, 0x05, 0x00, 0x03, 0x07, 0x01, 0x01
        /*0010*/ 	.byte	0x02, 0x03, 0x00, 0x00, 0x02, 0x06, 0x01, 0x00, 0x04, 0x0b, 0x08, 0x00, 0x09, 0x00, 0x00, 0x00
        /*0020*/ 	.byte	0x00, 0x00, 0x00, 0x00


//--------------------- .nv.info._Z9stencilV2PiS_ii --------------------------
	.section	.nv.info._Z9stencilV2PiS_ii,"",@"SHT_CUDA_INFO"
	.sectionflags	@""
	.align	4


	//----- nvinfo : EIATTR_CUDA_API_VERSION
	.align		4
        /*0000*/ 	.byte	0x04, 0x37
        /*0002*/ 	.short	(.L_7 - .L_6)
.L_6:
        /*0004*/ 	.word	0x00000082


	//----- nvinfo : EIATTR_KPARAM_INFO
	.align		4
.L_7:
        /*0008*/ 	.byte	0x04, 0x17
        /*000a*/ 	.short	(.L_9 - .L_8)
.L_8:
        /*000c*/ 	.word	0x00000000
        /*0010*/ 	.short	0x0003
        /*0012*/ 	.short	0x0014
        /*0014*/ 	.byte	0x00, 0xf0, 0x11, 0x00


	//----- nvinfo : EIATTR_KPARAM_INFO
	.align		4
.L_9:
        /*0018*/ 	.byte	0x04, 0x17
        /*001a*/ 	.short	(.L_11 - .L_10)
.L_10:
        /*001c*/ 	.word	0x00000000
        /*0020*/ 	.short	0x0002
        /*0022*/ 	.short	0x0010
        /*0024*/ 	.byte	0x00, 0xf0, 0x11, 0x00


	//----- nvinfo : EIATTR_KPARAM_INFO
	.align		4
.L_11:
        /*0028*/ 	.byte	0x04, 0x17
        /*002a*/ 	.short	(.L_13 - .L_12)
.L_12:
        /*002c*/ 	.word	0x00000000
        /*0030*/ 	.short	0x0001
        /*0032*/ 	.short	0x0008
        /*0034*/ 	.byte	0x00, 0xf5, 0x21, 0x00


	//----- nvinfo : EIATTR_KPARAM_INFO
	.align		4
.L_13:
        /*0038*/ 	.byte	0x04, 0x17
        /*003a*/ 	.short	(.L_15 - .L_14)
.L_14:
        /*003c*/ 	.word	0x00000000
        /*0040*/ 	.short	0x0000
        /*0042*/ 	.short	0x0000
        /*0044*/ 	.byte	0x00, 0xf5, 0x21, 0x00


	//----- nvinfo : EIATTR_SPARSE_MMA_MASK
	.align		4
.L_15:
        /*0048*/ 	.byte	0x03, 0x50
        /*004a*/ 	.short	0x0000


	//----- nvinfo : EIATTR_MAXREG_COUNT
	.align		4
        /*004c*/ 	.byte	0x03, 0x1b
        /*004e*/ 	.short	0x00ff


	//----- nvinfo : EIATTR_NUM_BARRIERS
	.align		4
        /*0050*/ 	.byte	0x02, 0x4c
        /*0052*/ 	.byte	0x01
	.zero		1


	//----- nvinfo : EIATTR_MERCURY_ISA_VERSION
	.align		4
        /*0054*/ 	.byte	0x03, 0x5f
        /*0056*/ 	.short	0x0101


	//----- nvinfo : EIATTR_VRC_CTA_INIT_COUNT
	.align		4
        /*0058*/ 	.byte	0x02, 0x4a
	.zero		1
	.zero		1


	//----- nvinfo : EIATTR_EXIT_INSTR_OFFSETS
	.align		4
        /*005c*/ 	.byte	0x04, 0x1c
        /*005e*/ 	.short	(.L_17 - .L_16)


	//   ....[0]....
.L_16:
        /*0060*/ 	.word	0x00000070


	//   ....[1]....
        /*0064*/ 	.word	0x00000790


	//----- nvinfo : EIATTR_CRS_STACK_SIZE
	.align		4
.L_17:
        /*0068*/ 	.byte	0x04, 0x1e
        /*006a*/ 	.short	(.L_19 - .L_18)
.L_18:
        /*006c*/ 	.word	0x00000000


	//----- nvinfo : EIATTR_CBANK_PARAM_SIZE
	.align		4
.L_19:
        /*0070*/ 	.byte	0x03, 0x19
        /*0072*/ 	.short	0x0018


	//----- nvinfo : EIATTR_PARAM_CBANK
	.align		4
        /*0074*/ 	.byte	0x04, 0x0a
        /*0076*/ 	.short	(.L_21 - .L_20)
	.align		4
.L_20:
        /*0078*/ 	.word	index@(.nv.constant0._Z9stencilV2PiS_ii)
        /*007c*/ 	.short	0x0380
        /*007e*/ 	.short	0x0018


	//----- nvinfo : EIATTR_SW_WAR
	.align		4
.L_21:
        /*0080*/ 	.byte	0x04, 0x36
        /*0082*/ 	.short	(.L_23 - .L_22)
.L_22:
        /*0084*/ 	.word	0x00000008
.L_23:


//--------------------- .nv.callgraph             --------------------------
	.section	.nv.callgraph,"",@"SHT_CUDA_CALLGRAPH"
	.align	4
	.sectionentsize	8
	.align		4
        /*0000*/ 	.word	0x00000000
	.align		4
        /*0004*/ 	.word	0xffffffff
	.align		4
        /*0008*/ 	.word	0x00000000
	.align		4
        /*000c*/ 	.word	0xfffffffe
	.align		4
        /*0010*/ 	.word	0x00000000
	.align		4
        /*0014*/ 	.word	0xfffffffd
	.align		4
        /*0018*/ 	.word	0x00000000
	.align		4
        /*001c*/ 	.word	0xfffffffc


//--------------------- .text._Z9stencilV2PiS_ii  --------------------------
	.section	.text._Z9stencilV2PiS_ii,"ax",@progbits
	.align	128
        .global         _Z9stencilV2PiS_ii
        .type           _Z9stencilV2PiS_ii,@function
        .size           _Z9stencilV2PiS_ii,(.L_x_8 - _Z9stencilV2PiS_ii)
        .other          _Z9stencilV2PiS_ii,@"STO_CUDA_ENTRY STV_DEFAULT"
_Z9stencilV2PiS_ii:
.text._Z9stencilV2PiS_ii:
[----:B------:R-:W-:Y:S01]  /*0000*/  LDC R1, c[0x0][0x37c] ;  /* 0x0000df00ff017b82 */ /* 0x000fe20000000800 */
[----:B------:R-:W0:Y:S07]  /*0010*/  S2R R4, SR_CTAID.X ;  /* 0x0000000000047919 */ /* 0x000e2e0000002500 */
[----:B------:R-:W1:Y:S01]  /*0020*/  LDC.64 R2, c[0x0][0x390] ;  /* 0x0000e400ff027b82 */ /* 0x000e620000000a00 */
[----:B------:R-:W0:Y:S01]  /*0030*/  LDCU UR4, c[0x0][0x360] ;  /* 0x00006c00ff0477ac */ /* 0x000e220008000800 */
[----:B------:R-:W0:Y:S02]  /*0040*/  S2R R14, SR_TID.X ;  /* 0x00000000000e7919 */ /* 0x000e240000002100 */
[----:B0-----:R-:W-:-:S05]  /*0050*/  IMAD R0, R4, UR4, R14 ;  /* 0x0000000404007c24 */ /* 0x001fca000f8e020e */
[----:B-1----:R-:W-:-:S13]  /*0060*/  ISETP.GE.AND P0, PT, R0, R2, PT ;  /* 0x000000020000720c */ /* 0x002fda0003f06270 */
[----:B------:R-:W-:Y:S05]  /*0070*/  @P0 EXIT ;  /* 0x000000000000094d */ /* 0x000fea0003800000 */
[----:B------:R-:W0:Y:S01]  /*0080*/  LDC.64 R10, c[0x0][0x380] ;  /* 0x0000e000ff0a7b82 */ /* 0x000e220000000a00 */
[----:B------:R-:W-:Y:S01]  /*0090*/  ISETP.GE.U32.AND P0, PT, R14, R3, PT ;  /* 0x000000030e00720c */ /* 0x000fe20003f06070 */
[----:B------:R-:W1:Y:S03]  /*00a0*/  LDCU.64 UR6, c[0x0][0x358] ;  /* 0x00006b00ff0677ac */ /* 0x000e660008000a00 */
[----:B------:R-:W-:Y:S02]  /*00b0*/  ISETP.EQ.OR P0, PT, R4, RZ, P0 ;  /* 0x000000ff0400720c */ /* 0x000fe40000702670 */
[----:B------:R-:W-:-:S04]  /*00c0*/  IADD3 R4, PT, PT, -R3, UR4, RZ ;  /* 0x0000000403047c10 */ /* 0x000fc8000fffe1ff */
[----:B------:R-:W-:-:S07]  /*00d0*/  ISETP.GE.U32.AND P1, PT, R14, R4, PT ;  /* 0x000000040e00720c */ /* 0x000fce0003f26070 */
[C---:B------:R-:W-:Y:S02]  /*00e0*/  @!P0 IMAD.IADD R5, R0.reuse, 0x1, -R3 ;  /* 0x0000000100058824 */ /* 0x040fe400078e0a03 */
[----:B0-----:R-:W-:-:S04]  /*00f0*/  IMAD.WIDE R8, R0, 0x4, R10 ;  /* 0x0000000400087825 */ /* 0x001fc800078e020a */
[----:B------:R-:W-:-:S04]  /*0100*/  @!P0 IMAD.WIDE R10, R5, 0x4, R10 ;  /* 0x00000004050a8825 */ /* 0x000fc800078e020a */
[----:B------:R-:W-:Y:S02]  /*0110*/  @P1 IMAD.WIDE R12, R3, 0x4, R8 ;  /* 0x00000004030c1825 */ /* 0x000fe400078e0208 */
[----:B-1----:R-:W2:Y:S04]  /*0120*/  LDG.E R9, desc[UR6][R8.64] ;  /* 0x0000000608097981 */ /* 0x002ea8000c1e1900 */
[----:B------:R-:W3:Y:S04]  /*0130*/  @!P0 LDG.E R10, desc[UR6][R10.64] ;  /* 0x000000060a0a8981 */ /* 0x000ee8000c1e1900 */
[----:B------:R-:W4:Y:S01]  /*0140*/  @P1 LDG.E R12, desc[UR6][R12.64] ;  /* 0x000000060c0c1981 */ /* 0x000f22000c1e1900 */
[----:B------:R-:W0:Y:S01]  /*0150*/  S2UR UR5, SR_CgaCtaId ;  /* 0x00000000000579c3 */ /* 0x000e220000008800 */
[----:B------:R-:W-:Y:S01]  /*0160*/  UMOV UR4, 0x400 ;  /* 0x0000040000047882 */ /* 0x000fe20000000000 */
[--C-:B------:R-:W-:Y:S01]  /*0170*/  IMAD.IADD R4, R14, 0x1, R3.reuse ;  /* 0x000000010e047824 */ /* 0x100fe200078e0203 */
[----:B------:R-:W-:Y:S01]  /*0180*/  BSSY.RECONVERGENT B0, `(.L_x_0) ;  /* 0x000005d000007945 */ /* 0x000fe20003800200 */
[----:B------:R-:W-:-:S02]  /*0190*/  IMAD.IADD R5, R2, 0x1, -R3 ;  /* 0x0000000102057824 */ /* 0x000fc400078e0a03 */
[----:B------:R-:W-:Y:S01]  /*01a0*/  IMAD.SHL.U32 R4, R4, 0x4, RZ ;  /* 0x0000000404047824 */ /* 0x000fe200078e00ff */
[----:B0-----:R-:W-:-:S06]  /*01b0*/  ULEA UR4, UR5, UR4, 0x18 ;  /* 0x0000000405047291 */ /* 0x001fcc000f8ec0ff */
[----:B------:R-:W-:Y:S01]  /*01c0*/  @!P0 LEA R7, R14, UR4, 0x2 ;  /* 0x000000040e078c11 */ /* 0x000fe2000f8e10ff */
[----:B------:R-:W-:-:S04]  /*01d0*/  VIADD R6, R4, UR4 ;  /* 0x0000000404067c36 */ /* 0x000fc80008000000 */
[C---:B------:R-:W-:Y:S01]  /*01e0*/  @P1 IMAD R15, R3.reuse, 0x4, R6 ;  /* 0x00000004030f1824 */ /* 0x040fe200078e0206 */
[----:B--2---:R0:W-:Y:S04]  /*01f0*/  STS [R4+UR4], R9 ;  /* 0x0000000904007988 */ /* 0x0041e80008000804 */
[----:B---3--:R0:W-:Y:S01]  /*0200*/  @!P0 STS [R7], R10 ;  /* 0x0000000a07008388 */ /* 0x0081e20000000800 */
[----:B------:R-:W-:-:S03]  /*0210*/  ISETP.GE.AND P0, PT, R3, RZ, PT ;  /* 0x000000ff0300720c */ /* 0x000fc60003f06270 */
[----:B----4-:R0:W-:Y:S01]  /*0220*/  @P1 STS [R15], R12 ;  /* 0x0000000c0f001388 */ /* 0x0101e20000000800 */
[----:B------:R-:W-:Y:S01]  /*0230*/  BAR.SYNC.DEFER_BLOCKING 0x0 ;  /* 0x0000000000007b1d */ /* 0x000fe20000010000 */
[----:B------:R-:W-:-:S04]  /*0240*/  ISETP.LT.OR P0, PT, R0, R3, !P0 ;  /* 0x000000030000720c */ /* 0x000fc80004701670 */
[----:B------:R-:W-:Y:S01]  /*0250*/  ISETP.GE.OR P0, PT, R0, R5, P0 ;  /* 0x000000050000720c */ /* 0x000fe20000706670 */
[----:B------:R-:W-:-:S12]  /*0260*/  IMAD.MOV.U32 R5, RZ, RZ, RZ ;  /* 0x000000ffff057224 */ /* 0x000fd800078e00ff */
[----:B0-----:R-:W-:Y:S05]  /*0270*/  @P0 BRA `(.L_x_1) ;  /* 0x0000000400340947 */ /* 0x001fea0003800000 */
[----:B------:R-:W0:Y:S01]  /*0280*/  LDCU.U16 UR5, c[0x0][0x394] ;  /* 0x00007280ff0577ac */ /* 0x000e220008000400 */
[C---:B------:R-:W-:Y:S01]  /*0290*/  ISETP.GE.U32.AND P2, PT, R3.reuse, 0x8, PT ;  /* 0x000000080300780c */ /* 0x040fe20003f46070 */
[----:B------:R-:W-:Y:S01]  /*02a0*/  IMAD.MOV.U32 R5, RZ, RZ, RZ ;  /* 0x000000ffff057224 */ /* 0x000fe200078e00ff */
[----:B------:R-:W-:Y:S01]  /*02b0*/  LEA R2, R3, 0x1, 0x1 ;  /* 0x0000000103027811 */ /* 0x000fe200078e08ff */
[----:B------:R-:W-:-:S03]  /*02c0*/  IMAD.MOV R3, RZ, RZ, -R3 ;  /* 0x000000ffff037224 */ /* 0x000fc600078e0a03 */
[C---:B------:R-:W-:Y:S02]  /*02d0*/  LOP3.LUT P0, RZ, R2.reuse, 0x8, RZ, 0xc0, !PT ;  /* 0x0000000802ff7812 */ /* 0x040fe4000780c0ff */
[----:B------:R-:W-:Y:S01]  /*02e0*/  LOP3.LUT P1, RZ, R2, 0x4, RZ, 0xc0, !PT ;  /* 0x0000000402ff7812 */ /* 0x000fe2000782c0ff */
[----:B0-----:R-:W-:-:S04]  /*02f0*/  USHF.L.U32 UR5, UR5, 0x1, URZ ;  /* 0x0000000105057899 */ /* 0x001fc800080006ff */
[----:B------:R-:W-:-:S04]  /*0300*/  ULOP3.LUT UR5, UR5, 0x2, URZ, 0xe2, !UPT ;  /* 0x0000000205057892 */ /* 0x000fc8000f8ee2ff */
[----:B------:R-:W-:Y:S01]  /*0310*/  UIADD3 UR5, UPT, UPT, -UR5, URZ, URZ ;  /* 0x000000ff05057290 */ /* 0x000fe2000fffe1ff */
[----:B------:R-:W-:Y:S11]  /*0320*/  @!P2 BRA `(.L_x_2) ;  /* 0x000000000088a947 */ /* 0x000ff60003800000 */
[----:B------:R-:W-:Y:S01]  /*0330*/  LEA R14, R14, UR4, 0x2 ;  /* 0x000000040e0e7c11 */ /* 0x000fe2000f8e10ff */
[----:B------:R-:W-:Y:S01]  /*0340*/  IMAD.MOV.U32 R5, RZ, RZ, RZ ;  /* 0x000000ffff057224 */ /* 0x000fe200078e00ff */
[----:B------:R-:W-:-:S03]  /*0350*/  LOP3.LUT R7, R2, 0xfffffff0, RZ, 0xc0, !PT ;  /* 0xfffffff002077812 */ /* 0x000fc600078ec0ff */
[----:B------:R-:W-:Y:S02]  /*0360*/  VIADD R2, R14, 0x20 ;  /* 0x000000200e027836 */ /* 0x000fe40000000000 */
[----:B------:R-:W-:-:S07]  /*0370*/  IMAD.MOV R7, RZ, RZ, -R7 ;  /* 0x000000ffff077224 */ /* 0x000fce00078e0a07 */
.L_x_3:
[----:B------:R-:W-:Y:S01]  /*0380*/  LDS R10, [R2+-0x20] ;  /* 0xffffe000020a7984 */ /* 0x000fe20000000800 */
[----:B------:R-:W-:Y:S02]  /*0390*/  VIADD R7, R7, 0x10 ;  /* 0x0000001007077836 */ /* 0x000fe40000000000 */
[----:B------:R-:W-:Y:S01]  /*03a0*/  VIADD R3, R3, 0x10 ;  /* 0x0000001003037836 */ /* 0x000fe20000000000 */
[----:B------:R-:W0:Y:S02]  /*03b0*/  LDS R11, [R2+-0x1c] ;  /* 0xffffe400020b7984 */ /* 0x000e240000000800 */
[----:B------:R-:W-:Y:S02]  /*03c0*/  ISETP.NE.AND P2, PT, R7, RZ, PT ;  /* 0x000000ff0700720c */ /* 0x000fe40003f45270 */
[----:B------:R-:W-:Y:S04]  /*03d0*/  LDS R13, [R2+-0x18] ;  /* 0xffffe800020d7984 */ /* 0x000fe80000000800 */
[----:B------:R-:W1:Y:S04]  /*03e0*/  LDS R12, [R2+-0x14] ;  /* 0xffffec00020c7984 */ /* 0x000e680000000800 */
[----:B------:R-:W-:Y:S04]  /*03f0*/  LDS R15, [R2+-0x10] ;  /* 0xfffff000020f7984 */ /* 0x000fe80000000800 */
[----:B------:R-:W2:Y:S04]  /*0400*/  LDS R14, [R2+-0xc] ;  /* 0xfffff400020e7984 */ /* 0x000ea80000000800 */
[----:B------:R-:W-:Y:S04]  /*0410*/  LDS R17, [R2+-0x8] ;  /* 0xfffff80002117984 */ /* 0x000fe80000000800 */
[----:B------:R-:W3:Y:S04]  /*0420*/  LDS R16, [R2+-0x4] ;  /* 0xfffffc0002107984 */ /* 0x000ee80000000800 */
[----:B------:R-:W-:Y:S04]  /*0430*/  LDS R19, [R2] ;  /* 0x0000000002137984 */ /* 0x000fe80000000800 */
[----:B------:R-:W4:Y:S04]  /*0440*/  LDS R18, [R2+0x4] ;  /* 0x0000040002127984 */ /* 0x000f280000000800 */
[----:B------:R-:W-:Y:S04]  /*0450*/  LDS R21, [R2+0x8] ;  /* 0x0000080002157984 */ /* 0x000fe80000000800 */
[----:B------:R-:W5:Y:S01]  /*0460*/  LDS R20, [R2+0xc] ;  /* 0x00000c0002147984 */ /* 0x000f620000000800 */
[----:B0-----:R-:W-:-:S03]  /*0470*/  IADD3 R10, PT, PT, R11, R10, R5 ;  /* 0x0000000a0b0a7210 */ /* 0x001fc60007ffe005 */
[----:B------:R-:W-:Y:S04]  /*0480*/  LDS R23, [R2+0x10] ;  /* 0x0000100002177984 */ /* 0x000fe80000000800 */
[----:B------:R-:W0:Y:S01]  /*0490*/  LDS R22, [R2+0x14] ;  /* 0x0000140002167984 */ /* 0x000e220000000800 */
[----:B-1----:R-:W-:-:S03]  /*04a0*/  IADD3 R10, PT, PT, R12, R13, R10 ;  /* 0x0000000d0c0a7210 */ /* 0x002fc60007ffe00a */
[----:B------:R-:W-:Y:S04]  /*04b0*/  LDS R9, [R2+0x18] ;  /* 0x0000180002097984 */ /* 0x000fe80000000800 */
[----:B------:R1:W0:Y:S01]  /*04c0*/  LDS R8, [R2+0x1c] ;  /* 0x00001c0002087984 */ /* 0x0002220000000800 */
[----:B--2---:R-:W-:-:S04]  /*04d0*/  IADD3 R10, PT, PT, R14, R15, R10 ;  /* 0x0000000f0e0a7210 */ /* 0x004fc80007ffe00a */
[----:B---3--:R-:W-:Y:S01]  /*04e0*/  IADD3 R10, PT, PT, R16, R17, R10 ;  /* 0x00000011100a7210 */ /* 0x008fe20007ffe00a */
[----:B-1----:R-:W-:-:S03]  /*04f0*/  VIADD R2, R2, 0x40 ;  /* 0x0000004002027836 */ /* 0x002fc60000000000 */
[----:B----4-:R-:W-:-:S04]  /*0500*/  IADD3 R10, PT, PT, R18, R19, R10 ;  /* 0x00000013120a7210 */ /* 0x010fc80007ffe00a */
[----:B-----5:R-:W-:-:S04]  /*0510*/  IADD3 R10, PT, PT, R20, R21, R10 ;  /* 0x00000015140a7210 */ /* 0x020fc80007ffe00a */
[----:B0-----:R-:W-:-:S04]  /*0520*/  IADD3 R10, PT, PT, R22, R23, R10 ;  /* 0x00000017160a7210 */ /* 0x001fc80007ffe00a */
[----:B------:R-:W-:Y:S01]  /*0530*/  IADD3 R5, PT, PT, R8, R9, R10 ;  /* 0x0000000908057210 */ /* 0x000fe20007ffe00a */
[----:B------:R-:W-:Y:S06]  /*0540*/  @P2 BRA `(.L_x_3) ;  /* 0xfffffffc008c2947 */ /* 0x000fec000383ffff */
.L_x_2:
[----:B------:R-:W-:Y:S05]  /*0550*/  @!P0 BRA `(.L_x_4) ;  /* 0x0000000000388947 */ /* 0x000fea0003800000 */
[C---:B------:R-:W-:Y:S02]  /*0560*/  IMAD R2, R3.reuse, 0x4, R6 ;  /* 0x0000000403027824 */ /* 0x040fe400078e0206 */
[----:B------:R-:W-:-:S03]  /*0570*/  VIADD R3, R3, 0x8 ;  /* 0x0000000803037836 */ /* 0x000fc60000000000 */
[----:B------:R-:W-:Y:S04]  /*0580*/  LDS R8, [R2] ;  /* 0x0000000002087984 */ /* 0x000fe80000000800 */
[----:B------:R-:W0:Y:S04]  /*0590*/  LDS R7, [R2+0x4] ;  /* 0x0000040002077984 */ /* 0x000e280000000800 */
[----:B------:R-:W-:Y:S04]  /*05a0*/  LDS R10, [R2+0x8] ;  /* 0x00000800020a7984 */ /* 0x000fe80000000800 */
[----:B------:R-:W1:Y:S04]  /*05b0*/  LDS R9, [R2+0xc] ;  /* 0x00000c0002097984 */ /* 0x000e680000000800 */
[----:B------:R-:W-:Y:S04]  /*05c0*/  LDS R12, [R2+0x10] ;  /* 0x00001000020c7984 */ /* 0x000fe80000000800 */
[----:B------:R-:W2:Y:S04]  /*05d0*/  LDS R11, [R2+0x14] ;  /* 0x00001400020b7984 */ /* 0x000ea80000000800 */
[----:B------:R-:W-:Y:S04]  /*05e0*/  LDS R14, [R2+0x18] ;  /* 0x00001800020e7984 */ /* 0x000fe80000000800 */
[----:B------:R-:W3:Y:S01]  /*05f0*/  LDS R13, [R2+0x1c] ;  /* 0x00001c00020d7984 */ /* 0x000ee20000000800 */
[----:B0-----:R-:W-:-:S04]  /*0600*/  IADD3 R7, PT, PT, R7, R8, R5 ;  /* 0x0000000807077210 */ /* 0x001fc80007ffe005 */
[----:B-1----:R-:W-:-:S04]  /*0610*/  IADD3 R7, PT, PT, R9, R10, R7 ;  /* 0x0000000a09077210 */ /* 0x002fc80007ffe007 */
[----:B--2---:R-:W-:-:S04]  /*0620*/  IADD3 R7, PT, PT, R11, R12, R7 ;  /* 0x0000000c0b077210 */ /* 0x004fc80007ffe007 */
[----:B---3--:R-:W-:-:S07]  /*0630*/  IADD3 R5, PT, PT, R13, R14, R7 ;  /* 0x0000000e0d057210 */ /* 0x008fce0007ffe007 */
.L_x_4:
[----:B------:R-:W-:Y:S05]  /*0640*/  @!P1 BRA `(.L_x_5) ;  /* 0x0000000000209947 */ /* 0x000fea0003800000 */
[C---:B------:R-:W-:Y:S02]  /*0650*/  IMAD R6, R3.reuse, 0x4, R6 ;  /* 0x0000000403067824 */ /* 0x040fe400078e0206 */
[----:B------:R-:W-:-:S03]  /*0660*/  VIADD R3, R3, 0x4 ;  /* 0x0000000403037836 */ /* 0x000fc60000000000 */
[----:B------:R-:W-:Y:S04]  /*0670*/  LDS R2, [R6] ;  /* 0x0000000006027984 */ /* 0x000fe80000000800 */
[----:B------:R-:W0:Y:S04]  /*0680*/  LDS R7, [R6+0x4] ;  /* 0x0000040006077984 */ /* 0x000e280000000800 */
[----:B------:R-:W-:Y:S04]  /*0690*/  LDS R9, [R6+0x8] ;  /* 0x0000080006097984 */ /* 0x000fe80000000800 */
[----:B------:R-:W1:Y:S01]  /*06a0*/  LDS R8, [R6+0xc] ;  /* 0x00000c0006087984 */ /* 0x000e620000000800 */
[----:B0-----:R-:W-:-:S04]  /*06b0*/  IADD3 R2, PT, PT, R7, R2, R5 ;  /* 0x0000000207027210 */ /* 0x001fc80007ffe005 */
[----:B-1----:R-:W-:-:S07]  /*06c0*/  IADD3 R5, PT, PT, R8, R9, R2 ;  /* 0x0000000908057210 */ /* 0x002fce0007ffe002 */
.L_x_5:
[----:B------:R-:W-:-:S04]  /*06d0*/  IMAD R3, R3, 0x4, R4 ;  /* 0x0000000403037824 */ /* 0x000fc800078e0204 */
[----:B------:R-:W-:-:S07]  /*06e0*/  VIADD R3, R3, UR4 ;  /* 0x0000000403037c36 */ /* 0x000fce0008000000 */
.L_x_6:
[----:B------:R0:W1:Y:S01]  /*06f0*/  LDS R2, [R3] ;  /* 0x0000000003027984 */ /* 0x0000620000000800 */
[----:B------:R-:W-:-:S04]  /*0700*/  UIADD3 UR5, UPT, UPT, UR5, 0x1, URZ ;  /* 0x0000000105057890 */ /* 0x000fc8000fffe0ff */
[----:B------:R-:W-:Y:S01]  /*0710*/  UISETP.NE.AND UP0, UPT, UR5, 0x1, UPT ;  /* 0x000000010500788c */ /* 0x000fe2000bf05270 */
[----:B0-----:R-:W-:Y:S02]  /*0720*/  VIADD R3, R3, 0x4 ;  /* 0x0000000403037836 */ /* 0x001fe40000000000 */
[----:B-1----:R-:W-:-:S06]  /*0730*/  IMAD.IADD R5, R2, 0x1, R5 ;  /* 0x0000000102057824 */ /* 0x002fcc00078e0205 */
[----:B------:R-:W-:Y:S05]  /*0740*/  BRA.U UP0, `(.L_x_6) ;  /* 0xfffffffd00e87547 */ /* 0x000fea000b83ffff */
.L_x_1:
[----:B------:R-:W-:Y:S05]  /*0750*/  BSYNC.RECONVERGENT B0 ;  /* 0x0000000000007941 */ /* 0x000fea0003800200 */
.L_x_0:
[----:B------:R-:W0:Y:S02]  /*0760*/  LDC.64 R2, c[0x0][0x388] ;  /* 0x0000e200ff027b82 */ /* 0x000e240000000a00 */
[----:B0-----:R-:W-:-:S05]  /*0770*/  IMAD.WIDE R2, R0, 0x4, R2 ;  /* 0x0000000400027825 */ /* 0x001fca00078e0202 */
[----:B------:R-:W-:Y:S01]  /*0780*/  STG.E desc[UR6][R2.64], R5 ;  /* 0x0000000502007986 */ /* 0x000fe2000c101906 */
[----:B------:R-:W-:Y:S05]  /*0790*/  EXIT ;  /* 0x000000000000794d */ /* 0x000fea0003800000 */
.L_x_7:
[----:B------:R-:W-:-:S00]  /*07a0*/  BRA `(.L_x_7) ;  /* 0xfffffffc00fc7947 */ /* 0x000fc0000383ffff */
[----:B------:R-:W-:-:S00]  /*07b0*/  NOP ;  /* 0x0000000000007918 */ /* 0x000fc00000000000 */
        /* <DEDUP_REMOVED lines=12> */
.L_x_8:


//--------------------- .nv.shared._Z9stencilV2PiS_ii --------------------------
	.section	.nv.shared._Z9stencilV2PiS_ii,"aw",@nobits
	.sectionflags	@""
	.align	4
.nv.shared._Z9stencilV2PiS_ii:
	.zero		1064


//--------------------- .nv.shared.reserved.0     --------------------------
	.section	.nv.shared.reserved.0,"aw",@nobits
	.weak		__nv_reservedSMEM_offset_0_alias
	.size		__nv_reservedSMEM_offset_0_alias, 0, 64
	.other		__nv_reservedSMEM_offset_0_alias,@"STO_CUDA_RESERVED_SHARED STV_DEFAULT"
__nv_reservedSMEM_offset_0_alias:
	.zero		0
	.zero		64


//--------------------- .nv.constant0._Z9stencilV2PiS_ii --------------------------
	.section	.nv.constant0._Z9stencilV2PiS_ii,"a",@progbits
	.sectionflags	@""
	.align	4
.nv.constant0._Z9stencilV2PiS_ii:
	.zero		920


//--------------------- SYMBOLS --------------------------

	.type		.nv.reservedSmem.offset0,@object
	.size		.nv.reservedSmem.offset0,0x4
	.type		.nv.reservedSmem.cap,@object
	.size		.nv.reservedSmem.cap,0x4
